//
// Generated by NVIDIA NVVM Compiler
//
// Compiler Build ID: CL-36424714
// Cuda compilation tools, release 13.0, V13.0.88
// Based on NVVM 20.0.0
//

.version 9.0
.target sm_100
.address_size 64

	// .globl	_Z17kernel_simulationv

.visible .entry _Z17kernel_simulationv()
{


	ret;

}


// ===== COMPILED SASS (sm_100) =====

	.target	sm_100

	.elftype	@"ET_EXEC"


//--------------------- .note.nv.tkinfo           --------------------------
	.section	.note.nv.tkinfo,"",@"SHT_NOTE"
	.sectionflags	@"SHF_NOTE_NV_TKINFO"
	.tkinfo
        /*0018*/ 	.word	0x00000002
        /*0030*/ 	.string	""
        /*0030*/ 	.string	"ptxas"
        /*0030*/ 	.string	"Cuda compilation tools, release 13.0, V13.0.88"
        /*0030*/ 	.string	"Build cuda_13.0.r13.0/compiler.36424714_0"
        /*0030*/ 	.string	"-arch sm_100 -m 64 "



//--------------------- .note.nv.cuinfo           --------------------------
	.section	.note.nv.cuinfo,"",@"SHT_NOTE"
	.sectionflags	@"SHF_NOTE_NV_CUINFO"
        /*0018*/ 	.short	0x0002
        /*001a*/ 	.short	0x0064
        /*001c*/ 	.short	0x0082
	.zero		2


//--------------------- .nv.info                  --------------------------
	.section	.nv.info,"",@"SHT_CUDA_INFO"
	.align	4


	//----- nvinfo : EIATTR_REGCOUNT
	.align		4
        /*0000*/ 	.byte	0x04, 0x2f
        /*0002*/ 	.short	(.L_1 - .L_0)
	.align		4
.L_0:
        /*0004*/ 	.word	index@(_Z17kernel_simulationv)
        /*0008*/ 	.word	0x00000004


	//----- nvinfo : EIATTR_FRAME_SIZE
	.align		4
.L_1:
        /*000c*/ 	.byte	0x04, 0x11
        /*000e*/ 	.short	(.L_3 - .L_2)
	.align		4
.L_2:
        /*0010*/ 	.word	index@(_Z17kernel_simulationv)
        /*0014*/ 	.word	0x00000000


	//----- nvinfo : EIATTR_MIN_STACK_SIZE
	.align		4
.L_3:
        /*0018*/ 	.byte	0x04, 0x12
        /*001a*/ 	.short	(.L_5 - .L_4)
	.align		4
.L_4:
        /*001c*/ 	.word	index@(_Z17kernel_simulationv)
        /*0020*/ 	.word	0x00000000
.L_5:


//--------------------- .nv.compat                --------------------------
	.section	.nv.compat,"",@"SHT_CUDA_COMPAT_INFO"
	.align	4
        /*0000*/ 	.byte	0x02, 0x09, 0x00, 0x00, 0x02, 0x02, 0x01, 0x00, 0x02, 0x05, 0x05, 0x00, 0x03, 0x07, 0x01, 0x01
        /*0010*/ 	.byte	0x02, 0x03, 0x00, 0x00, 0x02, 0x06, 0x01, 0x00, 0x04, 0x0b, 0x08, 0x00, 0x09, 0x00, 0x00, 0x00
        /*0020*/ 	.byte	0x00, 0x00, 0x00, 0x00


//--------------------- .nv.info._Z17kernel_simulationv --------------------------
	.section	.nv.info._Z17kernel_simulationv,"",@"SHT_CUDA_INFO"
	.sectionflags	@""
	.align	4


	//----- nvinfo : EIATTR_CUDA_API_VERSION
	.align		4
        /*0000*/ 	.byte	0x04, 0x37
        /*0002*/ 	.short	(.L_7 - .L_6)
.L_6:
        /*0004*/ 	.word	0x00000082


	//----- nvinfo : EIATTR_SPARSE_MMA_MASK
	.align		4
.L_7:
        /*0008*/ 	.byte	0x03, 0x50
        /*000a*/ 	.short	0x0000


	//----- nvinfo : EIATTR_MAXREG_COUNT
	.align		4
        /*000c*/ 	.byte	0x03, 0x1b
        /*000e*/ 	.short	0x00ff


	//----- nvinfo : EIATTR_MERCURY_ISA_VERSION
	.align		4
        /*0010*/ 	.byte	0x03, 0x5f
        /*0012*/ 	.short	0x0101


	//----- nvinfo : EIATTR_VRC_CTA_INIT_COUNT
	.align		4
        /*0014*/ 	.byte	0x02, 0x4a
	.zero		1
	.zero		1


	//----- nvinfo : EIATTR_EXIT_INSTR_OFFSETS
	.align		4
        /*0018*/ 	.byte	0x04, 0x1c
        /*001a*/ 	.short	(.L_9 - .L_8)


	//   ....[0]....
.L_8:
        /*001c*/ 	.word	0x00000010


	//----- nvinfo : EIATTR_SW_WAR
	.align		4
.L_9:
        /*0020*/ 	.byte	0x04, 0x36
        /*0022*/ 	.short	(.L_11 - .L_10)
.L_10:
        /*0024*/ 	.word	0x00000008
.L_11:


//--------------------- .nv.callgraph             --------------------------
	.section	.nv.callgraph,"",@"SHT_CUDA_CALLGRAPH"
	.align	4
	.sectionentsize	8
	.align		4
        /*0000*/ 	.word	0x00000000
	.align		4
        /*0004*/ 	.word	0xffffffff
	.align		4
        /*0008*/ 	.word	0x00000000
	.align		4
        /*000c*/ 	.word	0xfffffffe
	.align		4
        /*0010*/ 	.word	0x00000000
	.align		4
        /*0014*/ 	.word	0xfffffffd
	.align		4
        /*0018*/ 	.word	0x00000000
	.align		4
        /*001c*/ 	.word	0xfffffffc


//--------------------- .text._Z17kernel_simulationv --------------------------
	.section	.text._Z17kernel_simulationv,"ax",@progbits
	.align	128
        .global         _Z17kernel_simulationv
        .type           _Z17kernel_simulationv,@function
        .size           _Z17kernel_simulationv,(.L_x_1 - _Z17kernel_simulationv)
        .other          _Z17kernel_simulationv,@"STO_CUDA_ENTRY STV_DEFAULT"
_Z17kernel_simulationv:
.text._Z17kernel_simulationv:
[----:B------:R-:W-:Y:S01]  /*0000*/  LDC R1, c[0x0][0x37c] ;  /* 0x0000df00ff017b82 */ /* 0x000fe20000000800 */
[----:B------:R-:W-:Y:S05]  /*0010*/  EXIT ;  /* 0x000000000000794d */ /* 0x000fea0003800000 */
.L_x_0:
[----:B------:R-:W-:-:S00]  /*0020*/  BRA `(.L_x_0) ;  /* 0xfffffffc00fc7947 */ /* 0x000fc0000383ffff */
[----:B------:R-:W-:-:S00]  /*0030*/  NOP ;  /* 0x0000000000007918 */ /* 0x000fc00000000000 */
        /* <DEDUP_REMOVED lines=12> */
.L_x_1:


//--------------------- .nv.shared.reserved.0     --------------------------
	.section	.nv.shared.reserved.0,"aw",@nobits
	.weak		__nv_reservedSMEM_offset_0_alias
	.size		__nv_reservedSMEM_offset_0_alias, 0, 64
	.other		__nv_reservedSMEM_offset_0_alias,@"STO_CUDA_RESERVED_SHARED STV_DEFAULT"
__nv_reservedSMEM_offset_0_alias:
	.zero		0
	.zero		64


//--------------------- .nv.constant0._Z17kernel_simulationv --------------------------
	.section	.nv.constant0._Z17kernel_simulationv,"a",@progbits
	.sectionflags	@""
	.align	4
.nv.constant0._Z17kernel_simulationv:
	.zero		896


//--------------------- SYMBOLS --------------------------

	.type		.nv.reservedSmem.offset0,@object
	.size		.nv.reservedSmem.offset0,0x4
